//
// Generated by NVIDIA NVVM Compiler
//
// Compiler Build ID: CL-36424714
// Cuda compilation tools, release 13.0, V13.0.88
// Based on NVVM 20.0.0
//

.version 9.0
.target sm_100
.address_size 64

	// .globl	_Z14countTrianglesPiS_S_S_S_i

.visible .entry _Z14countTrianglesPiS_S_S_S_i(
	.param .u64 .ptr .align 1 _Z14countTrianglesPiS_S_S_S_i_param_0,
	.param .u64 .ptr .align 1 _Z14countTrianglesPiS_S_S_S_i_param_1,
	.param .u64 .ptr .align 1 _Z14countTrianglesPiS_S_S_S_i_param_2,
	.param .u64 .ptr .align 1 _Z14countTrianglesPiS_S_S_S_i_param_3,
	.param .u64 .ptr .align 1 _Z14countTrianglesPiS_S_S_S_i_param_4,
	.param .u32 _Z14countTrianglesPiS_S_S_S_i_param_5
)
{
	.reg .pred 	%p<13>;
	.reg .b32 	%r<41>;
	.reg .b64 	%rd<24>;

	ld.param.u64 	%rd2, [_Z14countTrianglesPiS_S_S_S_i_param_0];
	ld.param.u64 	%rd3, [_Z14countTrianglesPiS_S_S_S_i_param_1];
	ld.param.u64 	%rd4, [_Z14countTrianglesPiS_S_S_S_i_param_2];
	ld.param.u64 	%rd5, [_Z14countTrianglesPiS_S_S_S_i_param_3];
	ld.param.u64 	%rd6, [_Z14countTrianglesPiS_S_S_S_i_param_4];
	ld.param.u32 	%r24, [_Z14countTrianglesPiS_S_S_S_i_param_5];
	mov.u32 	%r25, %ctaid.x;
	mov.u32 	%r26, %ntid.x;
	mov.u32 	%r27, %tid.x;
	mad.lo.s32 	%r1, %r25, %r26, %r27;
	setp.ge.s32 	%p1, %r1, %r24;
	@%p1 bra 	$L__BB0_12;
	cvta.to.global.u64 	%rd7, %rd4;
	cvta.to.global.u64 	%rd8, %rd5;
	cvta.to.global.u64 	%rd9, %rd2;
	mul.wide.s32 	%rd10, %r1, 4;
	add.s64 	%rd11, %rd7, %rd10;
	ld.global.u32 	%r2, [%rd11];
	add.s64 	%rd12, %rd8, %rd10;
	ld.global.u32 	%r3, [%rd12];
	mul.wide.s32 	%rd13, %r2, 4;
	add.s64 	%rd14, %rd9, %rd13;
	ld.global.u32 	%r38, [%rd14];
	ld.global.u32 	%r5, [%rd14+4];
	mul.wide.s32 	%rd15, %r3, 4;
	add.s64 	%rd16, %rd9, %rd15;
	ld.global.u32 	%r39, [%rd16];
	ld.global.u32 	%r30, [%rd16+4];
	setp.ge.s32 	%p2, %r38, %r5;
	setp.ge.s32 	%p3, %r39, %r30;
	mov.b32 	%r37, 0;
	or.pred  	%p4, %p2, %p3;
	@%p4 bra 	$L__BB0_11;
	cvta.to.global.u64 	%rd1, %rd3;
	mov.b32 	%r37, 0;
$L__BB0_3:
	mul.wide.s32 	%rd17, %r38, 4;
	add.s64 	%rd18, %rd1, %rd17;
	ld.global.u32 	%r11, [%rd18];
	mul.wide.s32 	%rd19, %r39, 4;
	add.s64 	%rd20, %rd1, %rd19;
	ld.global.u32 	%r12, [%rd20];
	setp.ne.s32 	%p5, %r11, %r3;
	@%p5 bra 	$L__BB0_5;
	add.s32 	%r38, %r38, 1;
	bra.uni 	$L__BB0_10;
$L__BB0_5:
	setp.ne.s32 	%p6, %r12, %r2;
	@%p6 bra 	$L__BB0_7;
	add.s32 	%r39, %r39, 1;
	bra.uni 	$L__BB0_10;
$L__BB0_7:
	setp.ne.s32 	%p7, %r11, %r12;
	@%p7 bra 	$L__BB0_9;
	add.s32 	%r37, %r37, 1;
	add.s32 	%r38, %r38, 1;
	add.s32 	%r39, %r39, 1;
	bra.uni 	$L__BB0_10;
$L__BB0_9:
	setp.ge.s32 	%p8, %r11, %r12;
	setp.lt.s32 	%p9, %r11, %r12;
	selp.u32 	%r32, 1, 0, %p9;
	add.s32 	%r38, %r38, %r32;
	selp.u32 	%r33, 1, 0, %p8;
	add.s32 	%r39, %r39, %r33;
$L__BB0_10:
	setp.lt.s32 	%p10, %r38, %r5;
	setp.lt.s32 	%p11, %r39, %r30;
	and.pred  	%p12, %p10, %p11;
	@%p12 bra 	$L__BB0_3;
$L__BB0_11:
	cvta.to.global.u64 	%rd21, %rd6;
	add.s64 	%rd23, %rd21, %rd10;
	st.global.u32 	[%rd23], %r37;
$L__BB0_12:
	ret;

}


// ===== COMPILED SASS (sm_100) =====

	.target	sm_100

	.elftype	@"ET_EXEC"


//--------------------- .note.nv.tkinfo           --------------------------
	.section	.note.nv.tkinfo,"",@"SHT_NOTE"
	.sectionflags	@"SHF_NOTE_NV_TKINFO"
	.tkinfo
        /*0018*/ 	.word	0x00000002
        /*0030*/ 	.string	""
        /*0030*/ 	.string	"ptxas"
        /*0030*/ 	.string	"Cuda compilation tools, release 13.0, V13.0.88"
        /*0030*/ 	.string	"Build cuda_13.0.r13.0/compiler.36424714_0"
        /*0030*/ 	.string	"-arch sm_100 -m 64 "



//--------------------- .note.nv.cuinfo           --------------------------
	.section	.note.nv.cuinfo,"",@"SHT_NOTE"
	.sectionflags	@"SHF_NOTE_NV_CUINFO"
        /*0018*/ 	.short	0x0002
        /*001a*/ 	.short	0x0064
        /*001c*/ 	.short	0x0082
	.zero		2


//--------------------- .nv.info                  --------------------------
	.section	.nv.info,"",@"SHT_CUDA_INFO"
	.align	4


	//----- nvinfo : EIATTR_REGCOUNT
	.align		4
        /*0000*/ 	.byte	0x04, 0x2f
        /*0002*/ 	.short	(.L_1 - .L_0)
	.align		4
.L_0:
        /*0004*/ 	.word	index@(_Z14countTrianglesPiS_S_S_S_i)
        /*0008*/ 	.word	0x00000016


	//----- nvinfo : EIATTR_FRAME_SIZE
	.align		4
.L_1:
        /*000c*/ 	.byte	0x04, 0x11
        /*000e*/ 	.short	(.L_3 - .L_2)
	.align		4
.L_2:
        /*0010*/ 	.word	index@(_Z14countTrianglesPiS_S_S_S_i)
        /*0014*/ 	.word	0x00000000


	//----- nvinfo : EIATTR_MIN_STACK_SIZE
	.align		4
.L_3:
        /*0018*/ 	.byte	0x04, 0x12
        /*001a*/ 	.short	(.L_5 - .L_4)
	.align		4
.L_4:
        /*001c*/ 	.word	index@(_Z14countTrianglesPiS_S_S_S_i)
        /*0020*/ 	.word	0x00000000
.L_5:


//--------------------- .nv.compat                --------------------------
	.section	.nv.compat,"",@"SHT_CUDA_COMPAT_INFO"
	.align	4
        /*0000*/ 	.byte	0x02, 0x09, 0x00, 0x00, 0x02, 0x02, 0x01, 0x00, 0x02, 0x05, 0x05, 0x00, 0x03, 0x07, 0x01, 0x01
        /*0010*/ 	.byte	0x02, 0x03, 0x00, 0x00, 0x02, 0x06, 0x01, 0x00, 0x04, 0x0b, 0x08, 0x00, 0x09, 0x00, 0x00, 0x00
        /*0020*/ 	.byte	0x00, 0x00, 0x00, 0x00


//--------------------- .nv.info._Z14countTrianglesPiS_S_S_S_i --------------------------
	.section	.nv.info._Z14countTrianglesPiS_S_S_S_i,"",@"SHT_CUDA_INFO"
	.sectionflags	@""
	.align	4


	//----- nvinfo : EIATTR_CUDA_API_VERSION
	.align		4
        /*0000*/ 	.byte	0x04, 0x37
        /*0002*/ 	.short	(.L_7 - .L_6)
.L_6:
        /*0004*/ 	.word	0x00000082


	//----- nvinfo : EIATTR_KPARAM_INFO
	.align		4
.L_7:
        /*0008*/ 	.byte	0x04, 0x17
        /*000a*/ 	.short	(.L_9 - .L_8)
.L_8:
        /*000c*/ 	.word	0x00000000
        /*0010*/ 	.short	0x0005
        /*0012*/ 	.short	0x0028
        /*0014*/ 	.byte	0x00, 0xf0, 0x11, 0x00


	//----- nvinfo : EIATTR_KPARAM_INFO
	.align		4
.L_9:
        /*0018*/ 	.byte	0x04, 0x17
        /*001a*/ 	.short	(.L_11 - .L_10)
.L_10:
        /*001c*/ 	.word	0x00000000
        /*0020*/ 	.short	0x0004
        /*0022*/ 	.short	0x0020
        /*0024*/ 	.byte	0x00, 0xf5, 0x21, 0x00


	//----- nvinfo : EIATTR_KPARAM_INFO
	.align		4
.L_11:
        /*0028*/ 	.byte	0x04, 0x17
        /*002a*/ 	.short	(.L_13 - .L_12)
.L_12:
        /*002c*/ 	.word	0x00000000
        /*0030*/ 	.short	0x0003
        /*0032*/ 	.short	0x0018
        /*0034*/ 	.byte	0x00, 0xf5, 0x21, 0x00


	//----- nvinfo : EIATTR_KPARAM_INFO
	.align		4
.L_13:
        /*0038*/ 	.byte	0x04, 0x17
        /*003a*/ 	.short	(.L_15 - .L_14)
.L_14:
        /*003c*/ 	.word	0x00000000
        /*0040*/ 	.short	0x0002
        /*0042*/ 	.short	0x0010
        /*0044*/ 	.byte	0x00, 0xf5, 0x21, 0x00


	//----- nvinfo : EIATTR_KPARAM_INFO
	.align		4
.L_15:
        /*0048*/ 	.byte	0x04, 0x17
        /*004a*/ 	.short	(.L_17 - .L_16)
.L_16:
        /*004c*/ 	.word	0x00000000
        /*0050*/ 	.short	0x0001
        /*0052*/ 	.short	0x0008
        /*0054*/ 	.byte	0x00, 0xf5, 0x21, 0x00


	//----- nvinfo : EIATTR_KPARAM_INFO
	.align		4
.L_17:
        /*0058*/ 	.byte	0x04, 0x17
        /*005a*/ 	.short	(.L_19 - .L_18)
.L_18:
        /*005c*/ 	.word	0x00000000
        /*0060*/ 	.short	0x0000
        /*0062*/ 	.short	0x0000
        /*0064*/ 	.byte	0x00, 0xf5, 0x21, 0x00


	//----- nvinfo : EIATTR_SPARSE_MMA_MASK
	.align		4
.L_19:
        /*0068*/ 	.byte	0x03, 0x50
        /*006a*/ 	.short	0x0000


	//----- nvinfo : EIATTR_MAXREG_COUNT
	.align		4
        /*006c*/ 	.byte	0x03, 0x1b
        /*006e*/ 	.short	0x00ff


	//----- nvinfo : EIATTR_MERCURY_ISA_VERSION
	.align		4
        /*0070*/ 	.byte	0x03, 0x5f
        /*0072*/ 	.short	0x0101


	//----- nvinfo : EIATTR_VRC_CTA_INIT_COUNT
	.align		4
        /*0074*/ 	.byte	0x02, 0x4a
	.zero		1
	.zero		1


	//----- nvinfo : EIATTR_EXIT_INSTR_OFFSETS
	.align		4
        /*0078*/ 	.byte	0x04, 0x1c
        /*007a*/ 	.short	(.L_21 - .L_20)


	//   ....[0]....
.L_20:
        /*007c*/ 	.word	0x00000070


	//   ....[1]....
        /*0080*/ 	.word	0x000003c0


	//----- nvinfo : EIATTR_CRS_STACK_SIZE
	.align		4
.L_21:
        /*0084*/ 	.byte	0x04, 0x1e
        /*0086*/ 	.short	(.L_23 - .L_22)
.L_22:
        /*0088*/ 	.word	0x00000000


	//----- nvinfo : EIATTR_CBANK_PARAM_SIZE
	.align		4
.L_23:
        /*008c*/ 	.byte	0x03, 0x19
        /*008e*/ 	.short	0x002c


	//----- nvinfo : EIATTR_PARAM_CBANK
	.align		4
        /*0090*/ 	.byte	0x04, 0x0a
        /*0092*/ 	.short	(.L_25 - .L_24)
	.align		4
.L_24:
        /*0094*/ 	.word	index@(.nv.constant0._Z14countTrianglesPiS_S_S_S_i)
        /*0098*/ 	.short	0x0380
        /*009a*/ 	.short	0x002c


	//----- nvinfo : EIATTR_SW_WAR
	.align		4
.L_25:
        /*009c*/ 	.byte	0x04, 0x36
        /*009e*/ 	.short	(.L_27 - .L_26)
.L_26:
        /*00a0*/ 	.word	0x00000008
.L_27:


//--------------------- .nv.callgraph             --------------------------
	.section	.nv.callgraph,"",@"SHT_CUDA_CALLGRAPH"
	.align	4
	.sectionentsize	8
	.align		4
        /*0000*/ 	.word	0x00000000
	.align		4
        /*0004*/ 	.word	0xffffffff
	.align		4
        /*0008*/ 	.word	0x00000000
	.align		4
        /*000c*/ 	.word	0xfffffffe
	.align		4
        /*0010*/ 	.word	0x00000000
	.align		4
        /*0014*/ 	.word	0xfffffffd
	.align		4
        /*0018*/ 	.word	0x00000000
	.align		4
        /*001c*/ 	.word	0xfffffffc


//--------------------- .text._Z14countTrianglesPiS_S_S_S_i --------------------------
	.section	.text._Z14countTrianglesPiS_S_S_S_i,"ax",@progbits
	.align	128
        .global         _Z14countTrianglesPiS_S_S_S_i
        .type           _Z14countTrianglesPiS_S_S_S_i,@function
        .size           _Z14countTrianglesPiS_S_S_S_i,(.L_x_6 - _Z14countTrianglesPiS_S_S_S_i)
        .other          _Z14countTrianglesPiS_S_S_S_i,@"STO_CUDA_ENTRY STV_DEFAULT"
_Z14countTrianglesPiS_S_S_S_i:
.text._Z14countTrianglesPiS_S_S_S_i:
[----:B------:R-:W-:Y:S01]  /*0000*/  LDC R1, c[0x0][0x37c] ;  /* 0x0000df00ff017b82 */ /* 0x000fe20000000800 */
[----:B------:R-:W0:Y:S07]  /*0010*/  S2R R3, SR_TID.X ;  /* 0x0000000000037919 */ /* 0x000e2e0000002100 */
[----:B------:R-:W0:Y:S01]  /*0020*/  S2UR UR4, SR_CTAID.X ;  /* 0x00000000000479c3 */ /* 0x000e220000002500 */
[----:B------:R-:W1:Y:S07]  /*0030*/  LDCU UR5, c[0x0][0x3a8] ;  /* 0x00007500ff0577ac */ /* 0x000e6e0008000800 */
[----:B------:R-:W0:Y:S02]  /*0040*/  LDC R0, c[0x0][0x360] ;  /* 0x0000d800ff007b82 */ /* 0x000e240000000800 */
[----:B0-----:R-:W-:-:S05]  /*0050*/  IMAD R0, R0, UR4, R3 ;  /* 0x0000000400007c24 */ /* 0x001fca000f8e0203 */
[----:B-1----:R-:W-:-:S13]  /*0060*/  ISETP.GE.AND P0, PT, R0, UR5, PT ;  /* 0x0000000500007c0c */ /* 0x002fda000bf06270 */
[----:B------:R-:W-:Y:S05]  /*0070*/  @P0 EXIT ;  /* 0x000000000000094d */ /* 0x000fea0003800000 */
[----:B------:R-:W0:Y:S01]  /*0080*/  LDC.64 R4, c[0x0][0x398] ;  /* 0x0000e600ff047b82 */ /* 0x000e220000000a00 */
[----:B------:R-:W1:Y:S07]  /*0090*/  LDCU.64 UR4, c[0x0][0x358] ;  /* 0x00006b00ff0477ac */ /* 0x000e6e0008000a00 */
[----:B------:R-:W2:Y:S08]  /*00a0*/  LDC.64 R2, c[0x0][0x390] ;  /* 0x0000e400ff027b82 */ /* 0x000eb00000000a00 */
[----:B------:R-:W3:Y:S01]  /*00b0*/  LDC.64 R6, c[0x0][0x380] ;  /* 0x0000e000ff067b82 */ /* 0x000ee20000000a00 */
[----:B0-----:R-:W-:-:S05]  /*00c0*/  IMAD.WIDE R4, R0, 0x4, R4 ;  /* 0x0000000400047825 */ /* 0x001fca00078e0204 */
[----:B-1----:R-:W3:Y:S01]  /*00d0*/  LDG.E R13, desc[UR4][R4.64] ;  /* 0x00000004040d7981 */ /* 0x002ee2000c1e1900 */
[----:B--2---:R-:W-:-:S05]  /*00e0*/  IMAD.WIDE R2, R0, 0x4, R2 ;  /* 0x0000000400027825 */ /* 0x004fca00078e0202 */
[----:B------:R-:W2:Y:S01]  /*00f0*/  LDG.E R11, desc[UR4][R2.64] ;  /* 0x00000004020b7981 */ /* 0x000ea2000c1e1900 */
[----:B---3--:R-:W-:-:S05]  /*0100*/  IMAD.WIDE R8, R13, 0x4, R6 ;  /* 0x000000040d087825 */ /* 0x008fca00078e0206 */
[----:B------:R-:W3:Y:S01]  /*0110*/  LDG.E R12, desc[UR4][R8.64] ;  /* 0x00000004080c7981 */ /* 0x000ee2000c1e1900 */
[----:B--2---:R-:W-:-:S03]  /*0120*/  IMAD.WIDE R6, R11, 0x4, R6 ;  /* 0x000000040b067825 */ /* 0x004fc600078e0206 */
[----:B------:R-:W3:Y:S04]  /*0130*/  LDG.E R17, desc[UR4][R8.64+0x4] ;  /* 0x0000040408117981 */ /* 0x000ee8000c1e1900 */
[----:B------:R-:W2:Y:S04]  /*0140*/  LDG.E R10, desc[UR4][R6.64] ;  /* 0x00000004060a7981 */ /* 0x000ea8000c1e1900 */
[----:B------:R-:W2:Y:S01]  /*0150*/  LDG.E R15, desc[UR4][R6.64+0x4] ;  /* 0x00000404060f7981 */ /* 0x000ea2000c1e1900 */
[----:B------:R-:W-:Y:S01]  /*0160*/  BSSY.RECONVERGENT B0, `(.L_x_0) ;  /* 0x0000022000007945 */ /* 0x000fe20003800200 */
[----:B------:R-:W-:Y:S01]  /*0170*/  IMAD.MOV.U32 R19, RZ, RZ, RZ ;  /* 0x000000ffff137224 */ /* 0x000fe200078e00ff */
[----:B---3--:R-:W-:-:S04]  /*0180*/  ISETP.GE.AND P0, PT, R12, R17, PT ;  /* 0x000000110c00720c */ /* 0x008fc80003f06270 */
[----:B--2---:R-:W-:-:S13]  /*0190*/  ISETP.GE.OR P0, PT, R10, R15, P0 ;  /* 0x0000000f0a00720c */ /* 0x004fda0000706670 */
[----:B------:R-:W-:Y:S05]  /*01a0*/  @P0 BRA `(.L_x_1) ;  /* 0x0000000000740947 */ /* 0x000fea0003800000 */
[----:B------:R-:W0:Y:S01]  /*01b0*/  LDC.64 R2, c[0x0][0x388] ;  /* 0x0000e200ff027b82 */ /* 0x000e220000000a00 */
[----:B------:R-:W-:-:S07]  /*01c0*/  HFMA2 R19, -RZ, RZ, 0, 0 ;  /* 0x00000000ff137431 */ /* 0x000fce00000001ff */
.L_x_4:
[----:B0-----:R-:W-:-:S05]  /*01d0*/  IMAD.WIDE R4, R10, 0x4, R2 ;  /* 0x000000040a047825 */ /* 0x001fca00078e0202 */
[----:B------:R-:W2:Y:S01]  /*01e0*/  LDG.E R6, desc[UR4][R4.64] ;  /* 0x0000000404067981 */ /* 0x000ea2000c1e1900 */
[----:B------:R-:W-:Y:S01]  /*01f0*/  BSSY.RECONVERGENT B1, `(.L_x_2) ;  /* 0x0000015000017945 */ /* 0x000fe20003800200 */
[----:B--2---:R-:W-:-:S13]  /*0200*/  ISETP.NE.AND P0, PT, R6, R13, PT ;  /* 0x0000000d0600720c */ /* 0x004fda0003f05270 */
[----:B------:R-:W-:Y:S01]  /*0210*/  @!P0 VIADD R10, R10, 0x1 ;  /* 0x000000010a0a8836 */ /* 0x000fe20000000000 */
[----:B------:R-:W-:Y:S06]  /*0220*/  @!P0 BRA `(.L_x_3) ;  /* 0x0000000000448947 */ /* 0x000fec0003800000 */
[----:B------:R-:W-:-:S06]  /*0230*/  IMAD.WIDE R4, R12, 0x4, R2 ;  /* 0x000000040c047825 */ /* 0x000fcc00078e0202 */
[----:B------:R-:W2:Y:S02]  /*0240*/  LDG.E R5, desc[UR4][R4.64] ;  /* 0x0000000404057981 */ /* 0x000ea4000c1e1900 */
[----:B--2---:R-:W-:-:S13]  /*0250*/  ISETP.NE.AND P0, PT, R5, R11, PT ;  /* 0x0000000b0500720c */ /* 0x004fda0003f05270 */
[----:B------:R-:W-:Y:S01]  /*0260*/  @!P0 IADD3 R12, PT, PT, R12, 0x1, RZ ;  /* 0x000000010c0c8810 */ /* 0x000fe20007ffe0ff */
[----:B------:R-:W-:Y:S06]  /*0270*/  @!P0 BRA `(.L_x_3) ;  /* 0x0000000000308947 */ /* 0x000fec0003800000 */
[----:B------:R-:W-:-:S04]  /*0280*/  ISETP.NE.AND P0, PT, R6, R5, PT ;  /* 0x000000050600720c */ /* 0x000fc80003f05270 */
[CC--:B------:R-:W-:Y:S02]  /*0290*/  ISETP.GE.AND P1, PT, R6.reuse, R5.reuse, P0 ;  /* 0x000000050600720c */ /* 0x0c0fe40000726270 */
[----:B------:R-:W-:-:S07]  /*02a0*/  ISETP.GE.OR P2, PT, R6, R5, !P0 ;  /* 0x000000050600720c */ /* 0x000fce0004746670 */
[----:B------:R-:W-:Y:S01]  /*02b0*/  @!P0 VIADD R10, R10, 0x1 ;  /* 0x000000010a0a8836 */ /* 0x000fe20000000000 */
[----:B------:R-:W-:Y:S01]  /*02c0*/  @!P0 IADD3 R12, PT, PT, R12, 0x1, RZ ;  /* 0x000000010c0c8810 */ /* 0x000fe20007ffe0ff */
[----:B------:R-:W-:Y:S02]  /*02d0*/  @!P0 VIADD R19, R19, 0x1 ;  /* 0x0000000113138836 */ /* 0x000fe40000000000 */
[----:B------:R-:W-:Y:S01]  /*02e0*/  @P0 VIADD R4, R10, 0x1 ;  /* 0x000000010a040836 */ /* 0x000fe20000000000 */
[C---:B------:R-:W-:Y:S01]  /*02f0*/  @P0 IADD3 R5, PT, PT, R12.reuse, 0x1, RZ ;  /* 0x000000010c050810 */ /* 0x040fe20007ffe0ff */
[----:B------:R-:W-:Y:S01]  /*0300*/  @P1 IMAD.MOV R4, RZ, RZ, R10 ;  /* 0x000000ffff041224 */ /* 0x000fe200078e020a */
[----:B------:R-:W-:-:S04]  /*0310*/  @!P2 IADD3 R5, PT, PT, R12, RZ, RZ ;  /* 0x000000ff0c05a210 */ /* 0x000fc80007ffe0ff */
[----:B------:R-:W-:Y:S01]  /*0320*/  @P0 MOV R10, R4 ;  /* 0x00000004000a0202 */ /* 0x000fe20000000f00 */
[----:B------:R-:W-:-:S07]  /*0330*/  @P0 IMAD.MOV.U32 R12, RZ, RZ, R5 ;  /* 0x000000ffff0c0224 */ /* 0x000fce00078e0005 */
.L_x_3:
[----:B------:R-:W-:Y:S05]  /*0340*/  BSYNC.RECONVERGENT B1 ;  /* 0x0000000000017941 */ /* 0x000fea0003800200 */
.L_x_2:
[----:B------:R-:W-:Y:S02]  /*0350*/  ISETP.GE.AND P0, PT, R12, R17, PT ;  /* 0x000000110c00720c */ /* 0x000fe40003f06270 */
[----:B------:R-:W-:-:S13]  /*0360*/  ISETP.LT.AND P1, PT, R10, R15, PT ;  /* 0x0000000f0a00720c */ /* 0x000fda0003f21270 */
[----:B------:R-:W-:Y:S05]  /*0370*/  @!P0 BRA P1, `(.L_x_4) ;  /* 0xfffffffc00948947 */ /* 0x000fea000083ffff */
.L_x_1:
[----:B------:R-:W-:Y:S05]  /*0380*/  BSYNC.RECONVERGENT B0 ;  /* 0x0000000000007941 */ /* 0x000fea0003800200 */
.L_x_0:
[----:B------:R-:W0:Y:S02]  /*0390*/  LDC.64 R2, c[0x0][0x3a0] ;  /* 0x0000e800ff027b82 */ /* 0x000e240000000a00 */
[----:B0-----:R-:W-:-:S05]  /*03a0*/  IMAD.WIDE R2, R0, 0x4, R2 ;  /* 0x0000000400027825 */ /* 0x001fca00078e0202 */
[----:B------:R-:W-:Y:S01]  /*03b0*/  STG.E desc[UR4][R2.64], R19 ;  /* 0x0000001302007986 */ /* 0x000fe2000c101904 */
[----:B------:R-:W-:Y:S05]  /*03c0*/  EXIT ;  /* 0x000000000000794d */ /* 0x000fea0003800000 */
.L_x_5:
[----:B------:R-:W-:-:S00]  /*03d0*/  BRA `(.L_x_5) ;  /* 0xfffffffc00fc7947 */ /* 0x000fc0000383ffff */
[----:B------:R-:W-:-:S00]  /*03e0*/  NOP ;  /* 0x0000000000007918 */ /* 0x000fc00000000000 */
        /* <DEDUP_REMOVED lines=9> */
.L_x_6:


//--------------------- .nv.shared.reserved.0     --------------------------
	.section	.nv.shared.reserved.0,"aw",@nobits
	.weak		__nv_reservedSMEM_offset_0_alias
	.size		__nv_reservedSMEM_offset_0_alias, 0, 64
	.other		__nv_reservedSMEM_offset_0_alias,@"STO_CUDA_RESERVED_SHARED STV_DEFAULT"
__nv_reservedSMEM_offset_0_alias:
	.zero		0
	.zero		64


//--------------------- .nv.constant0._Z14countTrianglesPiS_S_S_S_i --------------------------
	.section	.nv.constant0._Z14countTrianglesPiS_S_S_S_i,"a",@progbits
	.sectionflags	@""
	.align	4
.nv.constant0._Z14countTrianglesPiS_S_S_S_i:
	.zero		940


//--------------------- SYMBOLS --------------------------

	.type		.nv.reservedSmem.offset0,@object
	.size		.nv.reservedSmem.offset0,0x4
